//
// Generated by NVIDIA NVVM Compiler
//
// Compiler Build ID: CL-36424714
// Cuda compilation tools, release 13.0, V13.0.88
// Based on NVVM 20.0.0
//

.version 9.0
.target sm_100
.address_size 64

	// .globl	_Z10kern_dgemmPKdS0_Pdi

.visible .entry _Z10kern_dgemmPKdS0_Pdi(
	.param .u64 .ptr .align 1 _Z10kern_dgemmPKdS0_Pdi_param_0,
	.param .u64 .ptr .align 1 _Z10kern_dgemmPKdS0_Pdi_param_1,
	.param .u64 .ptr .align 1 _Z10kern_dgemmPKdS0_Pdi_param_2,
	.param .u32 _Z10kern_dgemmPKdS0_Pdi_param_3
)
{
	.reg .pred 	%p<10>;
	.reg .b32 	%r<41>;
	.reg .b64 	%rd<67>;
	.reg .b64 	%fd<67>;

	ld.param.u64 	%rd14, [_Z10kern_dgemmPKdS0_Pdi_param_0];
	ld.param.u64 	%rd15, [_Z10kern_dgemmPKdS0_Pdi_param_1];
	ld.param.u32 	%r17, [_Z10kern_dgemmPKdS0_Pdi_param_3];
	cvta.to.global.u64 	%rd1, %rd15;
	cvta.to.global.u64 	%rd2, %rd14;
	mov.u32 	%r18, %ctaid.y;
	mov.u32 	%r19, %ntid.y;
	mov.u32 	%r20, %tid.y;
	mad.lo.s32 	%r1, %r18, %r19, %r20;
	mov.u32 	%r21, %ctaid.x;
	mov.u32 	%r22, %ntid.x;
	mov.u32 	%r23, %tid.x;
	mad.lo.s32 	%r2, %r21, %r22, %r23;
	max.s32 	%r24, %r1, %r2;
	setp.ge.s32 	%p1, %r24, %r17;
	@%p1 bra 	$L__BB0_13;
	mul.lo.s32 	%r3, %r17, %r1;
	and.b32  	%r4, %r17, 7;
	setp.lt.u32 	%p2, %r17, 8;
	mov.f64 	%fd66, 0d0000000000000000;
	mov.b32 	%r39, 0;
	@%p2 bra 	$L__BB0_4;
	and.b32  	%r26, %r17, 2147483640;
	neg.s32 	%r37, %r26;
	mul.wide.s32 	%rd16, %r17, 8;
	add.s64 	%rd3, %rd1, %rd16;
	mul.wide.s32 	%rd17, %r17, 16;
	add.s64 	%rd4, %rd1, %rd17;
	mul.wide.s32 	%rd18, %r17, 24;
	add.s64 	%rd5, %rd1, %rd18;
	mul.wide.s32 	%rd19, %r17, 32;
	add.s64 	%rd6, %rd1, %rd19;
	mul.wide.s32 	%rd20, %r17, 40;
	add.s64 	%rd7, %rd1, %rd20;
	mul.wide.s32 	%rd21, %r17, 48;
	add.s64 	%rd8, %rd1, %rd21;
	mul.wide.s32 	%rd22, %r17, 56;
	add.s64 	%rd9, %rd1, %rd22;
	mul.wide.u32 	%rd23, %r3, 8;
	add.s64 	%rd24, %rd23, %rd2;
	add.s64 	%rd66, %rd24, 32;
	mov.f64 	%fd66, 0d0000000000000000;
	mov.u32 	%r36, %r2;
$L__BB0_3:
	.pragma "nounroll";
	and.b32  	%r39, %r17, 2147483640;
	mul.wide.s32 	%rd25, %r36, 8;
	add.s64 	%rd26, %rd3, %rd25;
	add.s64 	%rd27, %rd4, %rd25;
	add.s64 	%rd28, %rd5, %rd25;
	add.s64 	%rd29, %rd6, %rd25;
	add.s64 	%rd30, %rd7, %rd25;
	add.s64 	%rd31, %rd8, %rd25;
	add.s64 	%rd32, %rd9, %rd25;
	add.s64 	%rd33, %rd1, %rd25;
	ld.global.f64 	%fd16, [%rd66+-32];
	ld.global.f64 	%fd17, [%rd33];
	fma.rn.f64 	%fd18, %fd16, %fd17, %fd66;
	ld.global.f64 	%fd19, [%rd66+-24];
	ld.global.f64 	%fd20, [%rd26];
	fma.rn.f64 	%fd21, %fd19, %fd20, %fd18;
	ld.global.f64 	%fd22, [%rd66+-16];
	ld.global.f64 	%fd23, [%rd27];
	fma.rn.f64 	%fd24, %fd22, %fd23, %fd21;
	ld.global.f64 	%fd25, [%rd66+-8];
	ld.global.f64 	%fd26, [%rd28];
	fma.rn.f64 	%fd27, %fd25, %fd26, %fd24;
	ld.global.f64 	%fd28, [%rd66];
	ld.global.f64 	%fd29, [%rd29];
	fma.rn.f64 	%fd30, %fd28, %fd29, %fd27;
	ld.global.f64 	%fd31, [%rd66+8];
	ld.global.f64 	%fd32, [%rd30];
	fma.rn.f64 	%fd33, %fd31, %fd32, %fd30;
	ld.global.f64 	%fd34, [%rd66+16];
	ld.global.f64 	%fd35, [%rd31];
	fma.rn.f64 	%fd36, %fd34, %fd35, %fd33;
	ld.global.f64 	%fd37, [%rd66+24];
	ld.global.f64 	%fd38, [%rd32];
	fma.rn.f64 	%fd66, %fd37, %fd38, %fd36;
	add.s32 	%r37, %r37, 8;
	shl.b32 	%r27, %r17, 3;
	add.s32 	%r36, %r36, %r27;
	add.s64 	%rd66, %rd66, 64;
	setp.ne.s32 	%p3, %r37, 0;
	@%p3 bra 	$L__BB0_3;
$L__BB0_4:
	setp.eq.s32 	%p4, %r4, 0;
	@%p4 bra 	$L__BB0_12;
	and.b32  	%r12, %r17, 3;
	setp.lt.u32 	%p5, %r4, 4;
	@%p5 bra 	$L__BB0_7;
	add.s32 	%r28, %r39, %r3;
	mul.wide.u32 	%rd34, %r28, 8;
	add.s64 	%rd35, %rd2, %rd34;
	ld.global.f64 	%fd40, [%rd35];
	mad.lo.s32 	%r29, %r39, %r17, %r2;
	mul.wide.s32 	%rd36, %r29, 8;
	add.s64 	%rd37, %rd1, %rd36;
	ld.global.f64 	%fd41, [%rd37];
	fma.rn.f64 	%fd42, %fd40, %fd41, %fd66;
	cvt.u64.u32 	%rd38, %r3;
	cvt.u64.u32 	%rd39, %r39;
	add.s64 	%rd40, %rd39, %rd38;
	shl.b64 	%rd41, %rd40, 3;
	add.s64 	%rd42, %rd2, %rd41;
	ld.global.f64 	%fd43, [%rd42+8];
	mul.wide.s32 	%rd43, %r17, 8;
	add.s64 	%rd44, %rd37, %rd43;
	ld.global.f64 	%fd44, [%rd44];
	fma.rn.f64 	%fd45, %fd43, %fd44, %fd42;
	ld.global.f64 	%fd46, [%rd42+16];
	add.s64 	%rd45, %rd44, %rd43;
	ld.global.f64 	%fd47, [%rd45];
	fma.rn.f64 	%fd48, %fd46, %fd47, %fd45;
	ld.global.f64 	%fd49, [%rd42+24];
	add.s64 	%rd46, %rd45, %rd43;
	ld.global.f64 	%fd50, [%rd46];
	fma.rn.f64 	%fd66, %fd49, %fd50, %fd48;
	add.s32 	%r39, %r39, 4;
$L__BB0_7:
	setp.eq.s32 	%p6, %r12, 0;
	@%p6 bra 	$L__BB0_12;
	setp.eq.s32 	%p7, %r12, 1;
	@%p7 bra 	$L__BB0_10;
	add.s32 	%r30, %r39, %r3;
	mul.wide.u32 	%rd47, %r30, 8;
	add.s64 	%rd48, %rd2, %rd47;
	ld.global.f64 	%fd52, [%rd48];
	mad.lo.s32 	%r31, %r39, %r17, %r2;
	mul.wide.s32 	%rd49, %r31, 8;
	add.s64 	%rd50, %rd1, %rd49;
	ld.global.f64 	%fd53, [%rd50];
	fma.rn.f64 	%fd54, %fd52, %fd53, %fd66;
	cvt.u64.u32 	%rd51, %r3;
	cvt.u64.u32 	%rd52, %r39;
	add.s64 	%rd53, %rd52, %rd51;
	shl.b64 	%rd54, %rd53, 3;
	add.s64 	%rd55, %rd2, %rd54;
	ld.global.f64 	%fd55, [%rd55+8];
	mul.wide.s32 	%rd56, %r17, 8;
	add.s64 	%rd57, %rd50, %rd56;
	ld.global.f64 	%fd56, [%rd57];
	fma.rn.f64 	%fd66, %fd55, %fd56, %fd54;
	add.s32 	%r39, %r39, 2;
$L__BB0_10:
	and.b32  	%r32, %r17, 1;
	setp.eq.b32 	%p8, %r32, 1;
	not.pred 	%p9, %p8;
	@%p9 bra 	$L__BB0_12;
	add.s32 	%r33, %r39, %r3;
	mul.wide.u32 	%rd58, %r33, 8;
	add.s64 	%rd59, %rd2, %rd58;
	ld.global.f64 	%fd57, [%rd59];
	mad.lo.s32 	%r34, %r39, %r17, %r2;
	mul.wide.s32 	%rd60, %r34, 8;
	add.s64 	%rd61, %rd1, %rd60;
	ld.global.f64 	%fd58, [%rd61];
	fma.rn.f64 	%fd66, %fd57, %fd58, %fd66;
$L__BB0_12:
	ld.param.u64 	%rd65, [_Z10kern_dgemmPKdS0_Pdi_param_2];
	add.s32 	%r35, %r3, %r2;
	cvta.to.global.u64 	%rd62, %rd65;
	mul.wide.s32 	%rd63, %r35, 8;
	add.s64 	%rd64, %rd62, %rd63;
	st.global.f64 	[%rd64], %fd66;
$L__BB0_13:
	ret;

}


// ===== COMPILED SASS (sm_100) =====

	.target	sm_100

	.elftype	@"ET_EXEC"


//--------------------- .note.nv.tkinfo           --------------------------
	.section	.note.nv.tkinfo,"",@"SHT_NOTE"
	.sectionflags	@"SHF_NOTE_NV_TKINFO"
	.tkinfo
        /*0018*/ 	.word	0x00000002
        /*0030*/ 	.string	""
        /*0030*/ 	.string	"ptxas"
        /*0030*/ 	.string	"Cuda compilation tools, release 13.0, V13.0.88"
        /*0030*/ 	.string	"Build cuda_13.0.r13.0/compiler.36424714_0"
        /*0030*/ 	.string	"-arch sm_100 -m 64 "



//--------------------- .note.nv.cuinfo           --------------------------
	.section	.note.nv.cuinfo,"",@"SHT_NOTE"
	.sectionflags	@"SHF_NOTE_NV_CUINFO"
        /*0018*/ 	.short	0x0002
        /*001a*/ 	.short	0x0064
        /*001c*/ 	.short	0x0082
	.zero		2


//--------------------- .nv.info                  --------------------------
	.section	.nv.info,"",@"SHT_CUDA_INFO"
	.align	4


	//----- nvinfo : EIATTR_REGCOUNT
	.align		4
        /*0000*/ 	.byte	0x04, 0x2f
        /*0002*/ 	.short	(.L_1 - .L_0)
	.align		4
.L_0:
        /*0004*/ 	.word	index@(_Z10kern_dgemmPKdS0_Pdi)
        /*0008*/ 	.word	0x0000001e


	//----- nvinfo : EIATTR_FRAME_SIZE
	.align		4
.L_1:
        /*000c*/ 	.byte	0x04, 0x11
        /*000e*/ 	.short	(.L_3 - .L_2)
	.align		4
.L_2:
        /*0010*/ 	.word	index@(_Z10kern_dgemmPKdS0_Pdi)
        /*0014*/ 	.word	0x00000000


	//----- nvinfo : EIATTR_MIN_STACK_SIZE
	.align		4
.L_3:
        /*0018*/ 	.byte	0x04, 0x12
        /*001a*/ 	.short	(.L_5 - .L_4)
	.align		4
.L_4:
        /*001c*/ 	.word	index@(_Z10kern_dgemmPKdS0_Pdi)
        /*0020*/ 	.word	0x00000000
.L_5:


//--------------------- .nv.compat                --------------------------
	.section	.nv.compat,"",@"SHT_CUDA_COMPAT_INFO"
	.align	4
        /*0000*/ 	.byte	0x02, 0x09, 0x00, 0x00, 0x02, 0x02, 0x01, 0x00, 0x02, 0x05, 0x05, 0x00, 0x03, 0x07, 0x01, 0x01
        /*0010*/ 	.byte	0x02, 0x03, 0x00, 0x00, 0x02, 0x06, 0x01, 0x00, 0x04, 0x0b, 0x08, 0x00, 0x01, 0x00, 0x00, 0x00
        /*0020*/ 	.byte	0x00, 0x00, 0x00, 0x00


//--------------------- .nv.info._Z10kern_dgemmPKdS0_Pdi --------------------------
	.section	.nv.info._Z10kern_dgemmPKdS0_Pdi,"",@"SHT_CUDA_INFO"
	.sectionflags	@""
	.align	4


	//----- nvinfo : EIATTR_CUDA_API_VERSION
	.align		4
        /*0000*/ 	.byte	0x04, 0x37
        /*0002*/ 	.short	(.L_7 - .L_6)
.L_6:
        /*0004*/ 	.word	0x00000082


	//----- nvinfo : EIATTR_KPARAM_INFO
	.align		4
.L_7:
        /*0008*/ 	.byte	0x04, 0x17
        /*000a*/ 	.short	(.L_9 - .L_8)
.L_8:
        /*000c*/ 	.word	0x00000000
        /*0010*/ 	.short	0x0003
        /*0012*/ 	.short	0x0018
        /*0014*/ 	.byte	0x00, 0xf0, 0x11, 0x00


	//----- nvinfo : EIATTR_KPARAM_INFO
	.align		4
.L_9:
        /*0018*/ 	.byte	0x04, 0x17
        /*001a*/ 	.short	(.L_11 - .L_10)
.L_10:
        /*001c*/ 	.word	0x00000000
        /*0020*/ 	.short	0x0002
        /*0022*/ 	.short	0x0010
        /*0024*/ 	.byte	0x00, 0xf5, 0x21, 0x00


	//----- nvinfo : EIATTR_KPARAM_INFO
	.align		4
.L_11:
        /*0028*/ 	.byte	0x04, 0x17
        /*002a*/ 	.short	(.L_13 - .L_12)
.L_12:
        /*002c*/ 	.word	0x00000000
        /*0030*/ 	.short	0x0001
        /*0032*/ 	.short	0x0008
        /*0034*/ 	.byte	0x00, 0xf5, 0x21, 0x00


	//----- nvinfo : EIATTR_KPARAM_INFO
	.align		4
.L_13:
        /*0038*/ 	.byte	0x04, 0x17
        /*003a*/ 	.short	(.L_15 - .L_14)
.L_14:
        /*003c*/ 	.word	0x00000000
        /*0040*/ 	.short	0x0000
        /*0042*/ 	.short	0x0000
        /*0044*/ 	.byte	0x00, 0xf5, 0x21, 0x00


	//----- nvinfo : EIATTR_SPARSE_MMA_MASK
	.align		4
.L_15:
        /*0048*/ 	.byte	0x03, 0x50
        /*004a*/ 	.short	0x0000


	//----- nvinfo : EIATTR_MAXREG_COUNT
	.align		4
        /*004c*/ 	.byte	0x03, 0x1b
        /*004e*/ 	.short	0x00ff


	//----- nvinfo : EIATTR_MERCURY_ISA_VERSION
	.align		4
        /*0050*/ 	.byte	0x03, 0x5f
        /*0052*/ 	.short	0x0101


	//----- nvinfo : EIATTR_VRC_CTA_INIT_COUNT
	.align		4
        /*0054*/ 	.byte	0x02, 0x4a
	.zero		1
	.zero		1


	//----- nvinfo : EIATTR_EXIT_INSTR_OFFSETS
	.align		4
        /*0058*/ 	.byte	0x04, 0x1c
        /*005a*/ 	.short	(.L_17 - .L_16)


	//   ....[0]....
.L_16:
        /*005c*/ 	.word	0x000000c0


	//   ....[1]....
        /*0060*/ 	.word	0x00000ad0


	//----- nvinfo : EIATTR_CBANK_PARAM_SIZE
	.align		4
.L_17:
        /*0064*/ 	.byte	0x03, 0x19
        /*0066*/ 	.short	0x001c


	//----- nvinfo : EIATTR_PARAM_CBANK
	.align		4
        /*0068*/ 	.byte	0x04, 0x0a
        /*006a*/ 	.short	(.L_19 - .L_18)
	.align		4
.L_18:
        /*006c*/ 	.word	index@(.nv.constant0._Z10kern_dgemmPKdS0_Pdi)
        /*0070*/ 	.short	0x0380
        /*0072*/ 	.short	0x001c


	//----- nvinfo : EIATTR_SW_WAR
	.align		4
.L_19:
        /*0074*/ 	.byte	0x04, 0x36
        /*0076*/ 	.short	(.L_21 - .L_20)
.L_20:
        /*0078*/ 	.word	0x00000008
.L_21:


//--------------------- .nv.callgraph             --------------------------
	.section	.nv.callgraph,"",@"SHT_CUDA_CALLGRAPH"
	.align	4
	.sectionentsize	8
	.align		4
        /*0000*/ 	.word	0x00000000
	.align		4
        /*0004*/ 	.word	0xffffffff
	.align		4
        /*0008*/ 	.word	0x00000000
	.align		4
        /*000c*/ 	.word	0xfffffffe
	.align		4
        /*0010*/ 	.word	0x00000000
	.align		4
        /*0014*/ 	.word	0xfffffffd
	.align		4
        /*0018*/ 	.word	0x00000000
	.align		4
        /*001c*/ 	.word	0xfffffffc


//--------------------- .text._Z10kern_dgemmPKdS0_Pdi --------------------------
	.section	.text._Z10kern_dgemmPKdS0_Pdi,"ax",@progbits
	.align	128
        .global         _Z10kern_dgemmPKdS0_Pdi
        .type           _Z10kern_dgemmPKdS0_Pdi,@function
        .size           _Z10kern_dgemmPKdS0_Pdi,(.L_x_5 - _Z10kern_dgemmPKdS0_Pdi)
        .other          _Z10kern_dgemmPKdS0_Pdi,@"STO_CUDA_ENTRY STV_DEFAULT"
_Z10kern_dgemmPKdS0_Pdi:
.text._Z10kern_dgemmPKdS0_Pdi:
[----:B------:R-:W-:Y:S01]  /*0000*/  LDC R1, c[0x0][0x37c] ;  /* 0x0000df00ff017b82 */ /* 0x000fe20000000800 */
[----:B------:R-:W0:Y:S07]  /*0010*/  S2R R0, SR_TID.Y ;  /* 0x0000000000007919 */ /* 0x000e2e0000002200 */
[----:B------:R-:W0:Y:S01]  /*0020*/  S2UR UR4, SR_CTAID.Y ;  /* 0x00000000000479c3 */ /* 0x000e220000002600 */
[----:B------:R-:W1:Y:S01]  /*0030*/  LDCU UR18, c[0x0][0x398] ;  /* 0x00007300ff1277ac */ /* 0x000e620008000800 */
[----:B------:R-:W2:Y:S06]  /*0040*/  S2R R3, SR_TID.X ;  /* 0x0000000000037919 */ /* 0x000eac0000002100 */
[----:B------:R-:W0:Y:S08]  /*0050*/  LDC R21, c[0x0][0x364] ;  /* 0x0000d900ff157b82 */ /* 0x000e300000000800 */
[----:B------:R-:W2:Y:S08]  /*0060*/  S2UR UR5, SR_CTAID.X ;  /* 0x00000000000579c3 */ /* 0x000eb00000002500 */
[----:B------:R-:W2:Y:S01]  /*0070*/  LDC R2, c[0x0][0x360] ;  /* 0x0000d800ff027b82 */ /* 0x000ea20000000800 */
[----:B0-----:R-:W-:-:S02]  /*0080*/  IMAD R21, R21, UR4, R0 ;  /* 0x0000000415157c24 */ /* 0x001fc4000f8e0200 */
[----:B--2---:R-:W-:-:S05]  /*0090*/  IMAD R0, R2, UR5, R3 ;  /* 0x0000000502007c24 */ /* 0x004fca000f8e0203 */
[----:B------:R-:W-:-:S04]  /*00a0*/  VIMNMX R2, PT, PT, R21, R0, !PT ;  /* 0x0000000015027248 */ /* 0x000fc80007fe0100 */
[----:B-1----:R-:W-:-:S13]  /*00b0*/  ISETP.GE.AND P0, PT, R2, UR18, PT ;  /* 0x0000001202007c0c */ /* 0x002fda000bf06270 */
[----:B------:R-:W-:Y:S05]  /*00c0*/  @P0 EXIT ;  /* 0x000000000000094d */ /* 0x000fea0003800000 */
[----:B------:R-:W-:Y:S02]  /*00d0*/  UISETP.GE.U32.AND UP0, UPT, UR18, 0x8, UPT ;  /* 0x000000081200788c */ /* 0x000fe4000bf06070 */
[----:B------:R-:W-:Y:S01]  /*00e0*/  IMAD R21, R21, UR18, RZ ;  /* 0x0000001215157c24 */ /* 0x000fe2000f8e02ff */
[----:B------:R-:W-:Y:S01]  /*00f0*/  CS2R R12, SRZ ;  /* 0x00000000000c7805 */ /* 0x000fe2000001ff00 */
[----:B------:R-:W0:Y:S01]  /*0100*/  LDCU.64 UR16, c[0x0][0x358] ;  /* 0x00006b00ff1077ac */ /* 0x000e220008000a00 */
[----:B------:R-:W-:-:S04]  /*0110*/  UMOV UR4, URZ ;  /* 0x000000ff00047c82 */ /* 0x000fc80008000000 */
[----:B------:R-:W-:Y:S05]  /*0120*/  BRA.U !UP0, `(.L_x_0) ;  /* 0x0000000508147547 */ /* 0x000fea000b800000 */
[----:B------:R-:W1:Y:S01]  /*0130*/  LDCU.128 UR20, c[0x0][0x380] ;  /* 0x00007000ff1477ac */ /* 0x000e620008000c00 */
[----:B------:R-:W-:Y:S01]  /*0140*/  IMAD.MOV.U32 R20, RZ, RZ, R0 ;  /* 0x000000ffff147224 */ /* 0x000fe200078e0000 */
[----:B------:R-:W-:Y:S01]  /*0150*/  CS2R R12, SRZ ;  /* 0x00000000000c7805 */ /* 0x000fe2000001ff00 */
[----:B------:R-:W-:-:S04]  /*0160*/  ULOP3.LUT UR4, UR18, 0x7ffffff8, URZ, 0xc0, !UPT ;  /* 0x7ffffff812047892 */ /* 0x000fc8000f8ec0ff */
[----:B------:R-:W-:Y:S01]  /*0170*/  UIADD3 UR4, UPT, UPT, -UR4, URZ, URZ ;  /* 0x000000ff04047290 */ /* 0x000fe2000fffe1ff */
[----:B-1----:R-:W-:Y:S01]  /*0180*/  MOV R2, UR20 ;  /* 0x0000001400027c02 */ /* 0x002fe20008000f00 */
[----:B------:R-:W-:Y:S01]  /*0190*/  IMAD.U32 R3, RZ, RZ, UR21 ;  /* 0x00000015ff037e24 */ /* 0x000fe2000f8e00ff */
[----:B------:R-:W-:Y:S02]  /*01a0*/  UIMAD.WIDE UR6, UR18, 0x18, UR22 ;  /* 0x00000018120678a5 */ /* 0x000fe4000f8e0216 */
[----:B------:R-:W-:Y:S01]  /*01b0*/  UIMAD.WIDE UR8, UR18, 0x20, UR22 ;  /* 0x00000020120878a5 */ /* 0x000fe2000f8e0216 */
[----:B------:R-:W-:Y:S01]  /*01c0*/  IMAD.WIDE.U32 R2, R21, 0x8, R2 ;  /* 0x0000000815027825 */ /* 0x000fe200078e0002 */
[----:B------:R-:W-:Y:S02]  /*01d0*/  UIMAD.WIDE UR10, UR18, 0x28, UR22 ;  /* 0x00000028120a78a5 */ /* 0x000fe4000f8e0216 */
[----:B------:R-:W-:Y:S01]  /*01e0*/  UIMAD.WIDE UR12, UR18, 0x30, UR22 ;  /* 0x00000030120c78a5 */ /* 0x000fe2000f8e0216 */
[----:B------:R-:W-:Y:S01]  /*01f0*/  IADD3 R8, P0, PT, R2, 0x20, RZ ;  /* 0x0000002002087810 */ /* 0x000fe20007f1e0ff */
[----:B------:R-:W-:-:S03]  /*0200*/  UIMAD.WIDE UR14, UR18, 0x38, UR22 ;  /* 0x00000038120e78a5 */ /* 0x000fc6000f8e0216 */
[----:B------:R-:W-:-:S09]  /*0210*/  IADD3.X R9, PT, PT, RZ, R3, RZ, P0, !PT ;  /* 0x00000003ff097210 */ /* 0x000fd200007fe4ff */
.L_x_1:
[----:B------:R-:W-:Y:S01]  /*0220*/  HFMA2 R23, -RZ, RZ, 0, 4.76837158203125e-07 ;  /* 0x00000008ff177431 */ /* 0x000fe200000001ff */
[----:B------:R-:W-:Y:S01]  /*0230*/  UIMAD.WIDE UR24, UR18, 0x8, UR22 ;  /* 0x00000008121878a5 */ /* 0x000fe2000f8e0216 */
[----:B------:R-:W-:Y:S01]  /*0240*/  IMAD.MOV.U32 R2, RZ, RZ, R8 ;  /* 0x000000ffff027224 */ /* 0x000fe200078e0008 */
[----:B------:R-:W-:Y:S01]  /*0250*/  MOV R3, R9 ;  /* 0x0000000900037202 */ /* 0x000fe20000000f00 */
[----:B------:R-:W-:-:S03]  /*0260*/  UIMAD.WIDE UR20, UR18, 0x10, UR22 ;  /* 0x00000010121478a5 */ /* 0x000fc6000f8e0216 */
[----:B------:R-:W-:Y:S01]  /*0270*/  MOV R19, UR25 ;  /* 0x0000001900137c02 */ /* 0x000fe20008000f00 */
[----:B------:R-:W-:Y:S01]  /*0280*/  IMAD.U32 R18, RZ, RZ, UR24 ;  /* 0x00000018ff127e24 */ /* 0x000fe2000f8e00ff */
[----:B0-----:R-:W2:Y:S01]  /*0290*/  LDG.E.64 R24, desc[UR16][R2.64+-0x20] ;  /* 0xffffe01002187981 */ /* 0x001ea2000c1e1b00 */
[C---:B------:R-:W-:Y:S01]  /*02a0*/  IMAD.WIDE R22, R20.reuse, R23, UR22 ;  /* 0x0000001614167e25 */ /* 0x040fe2000f8e0217 */
[----:B------:R-:W-:Y:S02]  /*02b0*/  MOV R16, UR20 ;  /* 0x0000001400107c02 */ /* 0x000fe40008000f00 */
[----:B------:R-:W3:Y:S01]  /*02c0*/  LDG.E.64 R10, desc[UR16][R2.64+-0x18] ;  /* 0xffffe810020a7981 */ /* 0x000ee2000c1e1b00 */
[----:B------:R-:W-:-:S03]  /*02d0*/  IMAD.WIDE R18, R20, 0x8, R18 ;  /* 0x0000000814127825 */ /* 0x000fc600078e0212 */
[----:B------:R-:W2:Y:S01]  /*02e0*/  LDG.E.64 R22, desc[UR16][R22.64] ;  /* 0x0000001016167981 */ /* 0x000ea2000c1e1b00 */
[----:B------:R-:W-:-:S03]  /*02f0*/  IMAD.U32 R17, RZ, RZ, UR21 ;  /* 0x00000015ff117e24 */ /* 0x000fc6000f8e00ff */
[----:B------:R-:W3:Y:S01]  /*0300*/  LDG.E.64 R18, desc[UR16][R18.64] ;  /* 0x0000001012127981 */ /* 0x000ee2000c1e1b00 */
[----:B------:R-:W-:-:S04]  /*0310*/  IMAD.WIDE R16, R20, 0x8, R16 ;  /* 0x0000000814107825 */ /* 0x000fc800078e0210 */
[----:B------:R-:W-:Y:S01]  /*0320*/  HFMA2 R9, -RZ, RZ, 0, 4.76837158203125e-07 ;  /* 0x00000008ff097431 */ /* 0x000fe200000001ff */
[----:B------:R-:W4:Y:S04]  /*0330*/  LDG.E.64 R14, desc[UR16][R2.64+-0x10] ;  /* 0xfffff010020e7981 */ /* 0x000f28000c1e1b00 */
[----:B------:R-:W4:Y:S01]  /*0340*/  LDG.E.64 R16, desc[UR16][R16.64] ;  /* 0x0000001010107981 */ /* 0x000f22000c1e1b00 */
[----:B------:R-:W-:-:S03]  /*0350*/  IMAD.WIDE R8, R20, R9, UR6 ;  /* 0x0000000614087e25 */ /* 0x000fc6000f8e0209 */
[----:B------:R-:W5:Y:S04]  /*0360*/  LDG.E.64 R6, desc[UR16][R2.64+-0x8] ;  /* 0xfffff81002067981 */ /* 0x000f68000c1e1b00 */
[----:B------:R-:W5:Y:S01]  /*0370*/  LDG.E.64 R8, desc[UR16][R8.64] ;  /* 0x0000001008087981 */ /* 0x000f62000c1e1b00 */
[----:B------:R-:W-:-:S05]  /*0380*/  MOV R5, 0x8 ;  /* 0x0000000800057802 */ /* 0x000fca0000000f00 */
[----:B------:R-:W-:-:S06]  /*0390*/  IMAD.WIDE R4, R20, R5, UR8 ;  /* 0x0000000814047e25 */ /* 0x000fcc000f8e0205 */
[----:B------:R-:W5:Y:S01]  /*03a0*/  LDG.E.64 R4, desc[UR16][R4.64] ;  /* 0x0000001004047981 */ /* 0x000f62000c1e1b00 */
[----:B--2---:R-:W-:Y:S01]  /*03b0*/  DFMA R24, R24, R22, R12 ;  /* 0x000000161818722b */ /* 0x004fe2000000000c */
[----:B------:R-:W-:Y:S02]  /*03c0*/  IMAD.MOV.U32 R23, RZ, RZ, 0x8 ;  /* 0x00000008ff177424 */ /* 0x000fe400078e00ff */
[----:B------:R-:W2:Y:S02]  /*03d0*/  LDG.E.64 R12, desc[UR16][R2.64] ;  /* 0x00000010020c7981 */ /* 0x000ea4000c1e1b00 */
[----:B------:R-:W-:-:S03]  /*03e0*/  IMAD.WIDE R22, R20, R23, UR10 ;  /* 0x0000000a14167e25 */ /* 0x000fc6000f8e0217 */
[----:B---3--:R-:W-:Y:S01]  /*03f0*/  DFMA R18, R10, R18, R24 ;  /* 0x000000120a12722b */ /* 0x008fe20000000018 */
[----:B------:R-:W-:Y:S01]  /*0400*/  MOV R25, 0x8 ;  /* 0x0000000800197802 */ /* 0x000fe20000000f00 */
[----:B------:R-:W3:Y:S04]  /*0410*/  LDG.E.64 R10, desc[UR16][R2.64+0x8] ;  /* 0x00000810020a7981 */ /* 0x000ee8000c1e1b00 */
[----:B------:R-:W3:Y:S01]  /*0420*/  LDG.E.64 R22, desc[UR16][R22.64] ;  /* 0x0000001016167981 */ /* 0x000ee2000c1e1b00 */
[C---:B------:R-:W-:Y:S01]  /*0430*/  IMAD.WIDE R24, R20.reuse, R25, UR12 ;  /* 0x0000000c14187e25 */ /* 0x040fe2000f8e0219 */
[----:B----4-:R-:W-:Y:S01]  /*0440*/  DFMA R16, R14, R16, R18 ;  /* 0x000000100e10722b */ /* 0x010fe20000000012 */
[----:B------:R-:W-:Y:S01]  /*0450*/  MOV R19, 0x8 ;  /* 0x0000000800137802 */ /* 0x000fe20000000f00 */
[----:B------:R-:W4:Y:S04]  /*0460*/  LDG.E.64 R14, desc[UR16][R2.64+0x10] ;  /* 0x00001010020e7981 */ /* 0x000f28000c1e1b00 */
[----:B------:R-:W4:Y:S01]  /*0470*/  LDG.E.64 R24, desc[UR16][R24.64] ;  /* 0x0000001018187981 */ /* 0x000f22000c1e1b00 */
[----:B------:R-:W-:Y:S01]  /*0480*/  IMAD.WIDE R18, R20, R19, UR14 ;  /* 0x0000000e14127e25 */ /* 0x000fe2000f8e0213 */
[----:B-----5:R-:W-:-:S02]  /*0490*/  DFMA R8, R6, R8, R16 ;  /* 0x000000080608722b */ /* 0x020fc40000000010 */
[----:B------:R-:W5:Y:S04]  /*04a0*/  LDG.E.64 R6, desc[UR16][R2.64+0x18] ;  /* 0x0000181002067981 */ /* 0x000f68000c1e1b00 */
[----:B------:R-:W5:Y:S01]  /*04b0*/  LDG.E.64 R18, desc[UR16][R18.64] ;  /* 0x0000001012127981 */ /* 0x000f62000c1e1b00 */
[----:B------:R-:W-:-:S04]  /*04c0*/  UIADD3 UR4, UPT, UPT, UR4, 0x8, URZ ;  /* 0x0000000804047890 */ /* 0x000fc8000fffe0ff */
[----:B------:R-:W-:Y:S01]  /*04d0*/  UISETP.NE.AND UP0, UPT, UR4, URZ, UPT ;  /* 0x000000ff0400728c */ /* 0x000fe2000bf05270 */
[----:B--2---:R-:W-:-:S08]  /*04e0*/  DFMA R4, R12, R4, R8 ;  /* 0x000000040c04722b */ /* 0x004fd00000000008 */
[----:B---3--:R-:W-:-:S08]  /*04f0*/  DFMA R4, R10, R22, R4 ;  /* 0x000000160a04722b */ /* 0x008fd00000000004 */
[----:B----4-:R-:W-:Y:S01]  /*0500*/  DFMA R4, R14, R24, R4 ;  /* 0x000000180e04722b */ /* 0x010fe20000000004 */
[----:B------:R-:W-:-:S07]  /*0510*/  IADD3 R8, P0, PT, R2, 0x40, RZ ;  /* 0x0000004002087810 */ /* 0x000fce0007f1e0ff */
[----:B-----5:R-:W-:Y:S01]  /*0520*/  DFMA R12, R6, R18, R4 ;  /* 0x00000012060c722b */ /* 0x020fe20000000004 */
[----:B------:R-:W-:Y:S01]  /*0530*/  IMAD.U32 R5, RZ, RZ, UR18 ;  /* 0x00000012ff057e24 */ /* 0x000fe2000f8e00ff */
[----:B------:R-:W-:-:S04]  /*0540*/  IADD3.X R9, PT, PT, RZ, R3, RZ, P0, !PT ;  /* 0x00000003ff097210 */ /* 0x000fc800007fe4ff */
[----:B------:R-:W-:Y:S01]  /*0550*/  LEA R20, R5, R20, 0x3 ;  /* 0x0000001405147211 */ /* 0x000fe200078e18ff */
[----:B------:R-:W-:Y:S06]  /*0560*/  BRA.U UP0, `(.L_x_1) ;  /* 0xfffffffd002c7547 */ /* 0x000fec000b83ffff */
[----:B------:R-:W-:-:S12]  /*0570*/  ULOP3.LUT UR4, UR18, 0x7ffffff8, URZ, 0xc0, !UPT ;  /* 0x7ffffff812047892 */ /* 0x000fd8000f8ec0ff */
.L_x_0:
[----:B------:R-:W-:-:S04]  /*0580*/  ULOP3.LUT UR6, UR18, 0x7, URZ, 0xc0, !UPT ;  /* 0x0000000712067892 */ /* 0x000fc8000f8ec0ff */
[----:B------:R-:W-:-:S09]  /*0590*/  UISETP.NE.AND UP0, UPT, UR6, URZ, UPT ;  /* 0x000000ff0600728c */ /* 0x000fd2000bf05270 */
[----:B------:R-:W-:Y:S05]  /*05a0*/  BRA.U !UP0, `(.L_x_2) ;  /* 0x0000000508387547 */ /* 0x000fea000b800000 */
[----:B------:R-:W-:Y:S02]  /*05b0*/  UISETP.GE.U32.AND UP0, UPT, UR6, 0x4, UPT ;  /* 0x000000040600788c */ /* 0x000fe4000bf06070 */
[----:B------:R-:W-:-:S04]  /*05c0*/  ULOP3.LUT UR5, UR18, 0x3, URZ, 0xc0, !UPT ;  /* 0x0000000312057892 */ /* 0x000fc8000f8ec0ff */
[----:B------:R-:W-:-:S03]  /*05d0*/  UISETP.NE.AND UP1, UPT, UR5, URZ, UPT ;  /* 0x000000ff0500728c */ /* 0x000fc6000bf25270 */
[----:B------:R-:W-:Y:S08]  /*05e0*/  BRA.U !UP0, `(.L_x_3) ;  /* 0x00000001087c7547 */ /* 0x000ff0000b800000 */
[----:B------:R-:W1:Y:S01]  /*05f0*/  LDC.64 R10, c[0x0][0x380] ;  /* 0x0000e000ff0a7b82 */ /* 0x000e620000000a00 */
[----:B------:R-:W2:Y:S01]  /*0600*/  LDCU.64 UR6, c[0x0][0x380] ;  /* 0x00007000ff0677ac */ /* 0x000ea20008000a00 */
[----:B------:R-:W-:Y:S01]  /*0610*/  IMAD.U32 R5, RZ, RZ, UR4 ;  /* 0x00000004ff057e24 */ /* 0x000fe2000f8e00ff */
[C---:B------:R-:W-:Y:S01]  /*0620*/  IADD3 R3, PT, PT, R21.reuse, UR4, RZ ;  /* 0x0000000415037c10 */ /* 0x040fe2000fffe0ff */
[----:B------:R-:W-:Y:S01]  /*0630*/  IMAD.U32 R23, RZ, RZ, UR18 ;  /* 0x00000012ff177e24 */ /* 0x000fe2000f8e00ff */
[----:B------:R-:W-:Y:S01]  /*0640*/  IADD3 R2, P0, PT, R21, UR4, RZ ;  /* 0x0000000415027c10 */ /* 0x000fe2000ff1e0ff */
[----:B------:R-:W-:Y:S02]  /*0650*/  IMAD R5, R5, UR18, R0 ;  /* 0x0000001205057c24 */ /* 0x000fe4000f8e0200 */
[----:B------:R-:W3:Y:S01]  /*0660*/  LDC.64 R18, c[0x0][0x388] ;  /* 0x0000e200ff127b82 */ /* 0x000ee20000000a00 */
[----:B------:R-:W-:Y:S01]  /*0670*/  MOV R25, UR18 ;  /* 0x0000001200197c02 */ /* 0x000fe20008000f00 */
[----:B-1----:R-:W-:Y:S01]  /*0680*/  IMAD.WIDE.U32 R10, R3, 0x8, R10 ;  /* 0x00000008030a7825 */ /* 0x002fe200078e000a */
[----:B------:R-:W-:-:S02]  /*0690*/  IADD3.X R3, PT, PT, RZ, RZ, RZ, P0, !PT ;  /* 0x000000ffff037210 */ /* 0x000fc400007fe4ff */
[----:B--2---:R-:W-:-:S03]  /*06a0*/  LEA R16, P0, R2, UR6, 0x3 ;  /* 0x0000000602107c11 */ /* 0x004fc6000f8018ff */
[----:B0-----:R-:W2:Y:S01]  /*06b0*/  LDG.E.64 R10, desc[UR16][R10.64] ;  /* 0x000000100a0a7981 */ /* 0x001ea2000c1e1b00 */
[----:B---3--:R-:W-:Y:S01]  /*06c0*/  IMAD.WIDE R18, R5, 0x8, R18 ;  /* 0x0000000805127825 */ /* 0x008fe200078e0212 */
[----:B------:R-:W-:-:S04]  /*06d0*/  LEA.HI.X R17, R2, UR7, R3, 0x3, P0 ;  /* 0x0000000702117c11 */ /* 0x000fc800080f1c03 */
[----:B------:R-:W2:Y:S01]  /*06e0*/  LDG.E.64 R14, desc[UR16][R18.64] ;  /* 0x00000010120e7981 */ /* 0x000ea2000c1e1b00 */
[----:B------:R-:W-:-:S03]  /*06f0*/  IMAD.WIDE R22, R23, 0x8, R18 ;  /* 0x0000000817167825 */ /* 0x000fc600078e0212 */
[----:B------:R-:W3:Y:S04]  /*0700*/  LDG.E.64 R6, desc[UR16][R16.64+0x8] ;  /* 0x0000081010067981 */ /* 0x000ee8000c1e1b00 */
[----:B------:R-:W3:Y:S01]  /*0710*/  LDG.E.64 R8, desc[UR16][R22.64] ;  /* 0x0000001016087981 */ /* 0x000ee2000c1e1b00 */
[----:B------:R-:W-:Y:S01]  /*0720*/  IMAD.WIDE R24, R25, 0x8, R22 ;  /* 0x0000000819187825 */ /* 0x000fe200078e0216 */
[----:B------:R-:W-:Y:S02]  /*0730*/  MOV R27, UR18 ;  /* 0x00000012001b7c02 */ /* 0x000fe40008000f00 */
[----:B------:R-:W4:Y:S04]  /*0740*/  LDG.E.64 R2, desc[UR16][R16.64+0x10] ;  /* 0x0000101010027981 */ /* 0x000f28000c1e1b00 */
[----:B------:R-:W4:Y:S01]  /*0750*/  LDG.E.64 R4, desc[UR16][R24.64] ;  /* 0x0000001018047981 */ /* 0x000f22000c1e1b00 */
[----:B------:R-:W-:-:S03]  /*0760*/  IMAD.WIDE R26, R27, 0x8, R24 ;  /* 0x000000081b1a7825 */ /* 0x000fc600078e0218 */
[----:B------:R-:W5:Y:S04]  /*0770*/  LDG.E.64 R18, desc[UR16][R16.64+0x18] ;  /* 0x0000181010127981 */ /* 0x000f68000c1e1b00 */
[----:B------:R-:W5:Y:S01]  /*0780*/  LDG.E.64 R26, desc[UR16][R26.64] ;  /* 0x000000101a1a7981 */ /* 0x000f62000c1e1b00 */
[----:B------:R-:W-:Y:S01]  /*0790*/  UIADD3 UR4, UPT, UPT, UR4, 0x4, URZ ;  /* 0x0000000404047890 */ /* 0x000fe2000fffe0ff */
[----:B--2---:R-:W-:-:S08]  /*07a0*/  DFMA R10, R10, R14, R12 ;  /* 0x0000000e0a0a722b */ /* 0x004fd0000000000c */
[----:B---3--:R-:W-:-:S08]  /*07b0*/  DFMA R6, R6, R8, R10 ;  /* 0x000000080606722b */ /* 0x008fd0000000000a */
[----:B----4-:R-:W-:-:S08]  /*07c0*/  DFMA R2, R2, R4, R6 ;  /* 0x000000040202722b */ /* 0x010fd00000000006 */
[----:B-----5:R-:W-:-:S11]  /*07d0*/  DFMA R12, R18, R26, R2 ;  /* 0x0000001a120c722b */ /* 0x020fd60000000002 */
.L_x_3:
[----:B------:R-:W-:Y:S05]  /*07e0*/  BRA.U !UP1, `(.L_x_2) ;  /* 0x0000000109a87547 */ /* 0x000fea000b800000 */
[----:B------:R-:W-:Y:S01]  /*07f0*/  UISETP.NE.AND UP0, UPT, UR5, 0x1, UPT ;  /* 0x000000010500788c */ /* 0x000fe2000bf05270 */
[----:B------:R-:W-:Y:S01]  /*0800*/  IMAD.U32 R9, RZ, RZ, UR4 ;  /* 0x00000004ff097e24 */ /* 0x000fe2000f8e00ff */
[----:B------:R-:W-:Y:S02]  /*0810*/  ULOP3.LUT UR5, UR18, 0x1, URZ, 0xc0, !UPT ;  /* 0x0000000112057892 */ /* 0x000fe4000f8ec0ff */
[----:B------:R-:W-:Y:S02]  /*0820*/  MOV R11, UR18 ;  /* 0x00000012000b7c02 */ /* 0x000fe40008000f00 */
[----:B------:R-:W-:Y:S01]  /*0830*/  PLOP3.LUT P1, PT, PT, PT, UP0, 0x80, 0x8 ;  /* 0x000000000008781c */ /* 0x000fe20003f2f008 */
[----:B------:R-:W-:-:S04]  /*0840*/  UISETP.NE.U32.AND UP1, UPT, UR5, 0x1, UPT ;  /* 0x000000010500788c */ /* 0x000fc8000bf25070 */
[----:B------:R-:W1:Y:S02]  /*0850*/  @UP0 LDCU.128 UR8, c[0x0][0x380] ;  /* 0x00007000ff0807ac */ /* 0x000e640008000c00 */
[----:B------:R-:W-:Y:S01]  /*0860*/  PLOP3.LUT P0, PT, PT, PT, UP1, 0x80, 0x8 ;  /* 0x000000000008781c */ /* 0x000fe20003f0f018 */
[----:B------:R-:W2:Y:S05]  /*0870*/  @UP0 LDCU.64 UR6, c[0x0][0x380] ;  /* 0x00007000ff0607ac */ /* 0x000eaa0008000a00 */
[C---:B------:R-:W-:Y:S01]  /*0880*/  @P1 IADD3 R7, PT, PT, R21.reuse, UR4, RZ ;  /* 0x0000000415071c10 */ /* 0x040fe2000fffe0ff */
[----:B------:R-:W3:Y:S01]  /*0890*/  @!UP1 LDCU.128 UR12, c[0x0][0x380] ;  /* 0x00007000ff0c97ac */ /* 0x000ee20008000c00 */
[----:B------:R-:W-:Y:S01]  /*08a0*/  @P1 IADD3 R6, P2, PT, R21, UR4, RZ ;  /* 0x0000000415061c10 */ /* 0x000fe2000ff5e0ff */
[----:B------:R-:W-:Y:S01]  /*08b0*/  @P1 IMAD R9, R9, UR18, R0 ;  /* 0x0000001209091c24 */ /* 0x000fe2000f8e0200 */
[----:B------:R-:W-:Y:S01]  /*08c0*/  @UP0 UIADD3 UR4, UPT, UPT, UR4, 0x2, URZ ;  /* 0x0000000204040890 */ /* 0x000fe2000fffe0ff */
[----:B-1----:R-:W-:Y:S01]  /*08d0*/  MOV R2, UR8 ;  /* 0x0000000800027c02 */ /* 0x002fe20008000f00 */
[----:B------:R-:W-:Y:S01]  /*08e0*/  IMAD.U32 R3, RZ, RZ, UR9 ;  /* 0x00000009ff037e24 */ /* 0x000fe2000f8e00ff */
[----:B------:R-:W-:-:S02]  /*08f0*/  MOV R4, UR10 ;  /* 0x0000000a00047c02 */ /* 0x000fc40008000f00 */
[----:B------:R-:W-:Y:S01]  /*0900*/  MOV R5, UR11 ;  /* 0x0000000b00057c02 */ /* 0x000fe20008000f00 */
[----:B------:R-:W-:-:S04]  /*0910*/  @P1 IMAD.WIDE.U32 R2, R7, 0x8, R2 ;  /* 0x0000000807021825 */ /* 0x000fc800078e0002 */
[----:B------:R-:W-:Y:S01]  /*0920*/  @P1 IMAD.WIDE R4, R9, 0x8, R4 ;  /* 0x0000000809041825 */ /* 0x000fe200078e0204 */
[----:B------:R-:W-:Y:S01]  /*0930*/  MOV R19, UR4 ;  /* 0x0000000400137c02 */ /* 0x000fe20008000f00 */
[----:B0-----:R-:W4:Y:S02]  /*0940*/  @P1 LDG.E.64 R2, desc[UR16][R2.64] ;  /* 0x0000001002021981 */ /* 0x001f24000c1e1b00 */
[----:B------:R-:W-:Y:S01]  /*0950*/  @P1 IMAD.X R7, RZ, RZ, RZ, P2 ;  /* 0x000000ffff071224 */ /* 0x000fe200010e06ff */
[----:B--2---:R-:W-:-:S04]  /*0960*/  @P1 LEA R8, P2, R6, UR6, 0x3 ;  /* 0x0000000606081c11 */ /* 0x004fc8000f8418ff */
[----:B------:R-:W-:Y:S01]  /*0970*/  @P1 LEA.HI.X R9, R6, UR7, R7, 0x3, P2 ;  /* 0x0000000706091c11 */ /* 0x000fe200090f1c07 */
[----:B------:R-:W-:Y:S02]  /*0980*/  @P1 IMAD.WIDE R6, R11, 0x8, R4 ;  /* 0x000000080b061825 */ /* 0x000fe400078e0204 */
[----:B------:R-:W4:Y:S01]  /*0990*/  @P1 LDG.E.64 R4, desc[UR16][R4.64] ;  /* 0x0000001004041981 */ /* 0x000f22000c1e1b00 */
[----:B---3--:R-:W-:Y:S01]  /*09a0*/  MOV R14, UR12 ;  /* 0x0000000c000e7c02 */ /* 0x008fe20008000f00 */
[----:B------:R-:W-:Y:S01]  /*09b0*/  IMAD.U32 R15, RZ, RZ, UR13 ;  /* 0x0000000dff0f7e24 */ /* 0x000fe2000f8e00ff */
[----:B------:R-:W-:Y:S01]  /*09c0*/  MOV R10, UR14 ;  /* 0x0000000e000a7c02 */ /* 0x000fe20008000f00 */
[----:B------:R-:W-:Y:S01]  /*09d0*/  IMAD.U32 R11, RZ, RZ, UR15 ;  /* 0x0000000fff0b7e24 */ /* 0x000fe2000f8e00ff */
[----:B------:R-:W-:Y:S01]  /*09e0*/  @!P0 IADD3 R17, PT, PT, R21, UR4, RZ ;  /* 0x0000000415118c10 */ /* 0x000fe2000fffe0ff */
[----:B------:R-:W-:Y:S01]  /*09f0*/  @!P0 IMAD R19, R19, UR18, R0 ;  /* 0x0000001213138c24 */ /* 0x000fe2000f8e0200 */
[----:B------:R-:W2:Y:S04]  /*0a00*/  @P1 LDG.E.64 R6, desc[UR16][R6.64] ;  /* 0x0000001006061981 */ /* 0x000ea8000c1e1b00 */
[----:B------:R-:W2:Y:S01]  /*0a10*/  @P1 LDG.E.64 R8, desc[UR16][R8.64+0x8] ;  /* 0x0000081008081981 */ /* 0x000ea2000c1e1b00 */
[----:B------:R-:W-:-:S04]  /*0a20*/  @!P0 IMAD.WIDE.U32 R14, R17, 0x8, R14 ;  /* 0x00000008110e8825 */ /* 0x000fc800078e000e */
[----:B------:R-:W-:Y:S02]  /*0a30*/  @!P0 IMAD.WIDE R10, R19, 0x8, R10 ;  /* 0x00000008130a8825 */ /* 0x000fe400078e020a */
[----:B------:R-:W3:Y:S04]  /*0a40*/  @!P0 LDG.E.64 R14, desc[UR16][R14.64] ;  /* 0x000000100e0e8981 */ /* 0x000ee8000c1e1b00 */
[----:B------:R-:W3:Y:S01]  /*0a50*/  @!P0 LDG.E.64 R10, desc[UR16][R10.64] ;  /* 0x000000100a0a8981 */ /* 0x000ee2000c1e1b00 */
[----:B----4-:R-:W-:-:S08]  /*0a60*/  @P1 DFMA R2, R2, R4, R12 ;  /* 0x000000040202122b */ /* 0x010fd0000000000c */
[----:B--2---:R-:W-:-:S08]  /*0a70*/  @P1 DFMA R12, R8, R6, R2 ;  /* 0x00000006080c122b */ /* 0x004fd00000000002 */
[----:B---3--:R-:W-:-:S11]  /*0a80*/  @!P0 DFMA R12, R14, R10, R12 ;  /* 0x0000000a0e0c822b */ /* 0x008fd6000000000c */
.L_x_2:
[----:B------:R-:W1:Y:S01]  /*0a90*/  LDC.64 R2, c[0x0][0x390] ;  /* 0x0000e400ff027b82 */ /* 0x000e620000000a00 */
[----:B------:R-:W-:-:S05]  /*0aa0*/  IADD3 R21, PT, PT, R0, R21, RZ ;  /* 0x0000001500157210 */ /* 0x000fca0007ffe0ff */
[----:B-1----:R-:W-:-:S05]  /*0ab0*/  IMAD.WIDE R2, R21, 0x8, R2 ;  /* 0x0000000815027825 */ /* 0x002fca00078e0202 */
[----:B0-----:R-:W-:Y:S01]  /*0ac0*/  STG.E.64 desc[UR16][R2.64], R12 ;  /* 0x0000000c02007986 */ /* 0x001fe2000c101b10 */
[----:B------:R-:W-:Y:S05]  /*0ad0*/  EXIT ;  /* 0x000000000000794d */ /* 0x000fea0003800000 */
.L_x_4:
[----:B------:R-:W-:-:S00]  /*0ae0*/  BRA `(.L_x_4) ;  /* 0xfffffffc00fc7947 */ /* 0x000fc0000383ffff */
[----:B------:R-:W-:-:S00]  /*0af0*/  NOP ;  /* 0x0000000000007918 */ /* 0x000fc00000000000 */
        /* <DEDUP_REMOVED lines=8> */
.L_x_5:


//--------------------- .nv.shared.reserved.0     --------------------------
	.section	.nv.shared.reserved.0,"aw",@nobits
	.weak		__nv_reservedSMEM_offset_0_alias
	.size		__nv_reservedSMEM_offset_0_alias, 0, 64
	.other		__nv_reservedSMEM_offset_0_alias,@"STO_CUDA_RESERVED_SHARED STV_DEFAULT"
__nv_reservedSMEM_offset_0_alias:
	.zero		0
	.zero		64


//--------------------- .nv.constant0._Z10kern_dgemmPKdS0_Pdi --------------------------
	.section	.nv.constant0._Z10kern_dgemmPKdS0_Pdi,"a",@progbits
	.sectionflags	@""
	.align	4
.nv.constant0._Z10kern_dgemmPKdS0_Pdi:
	.zero		924


//--------------------- SYMBOLS --------------------------

	.type		.nv.reservedSmem.offset0,@object
	.size		.nv.reservedSmem.offset0,0x4
